//
// Generated by NVIDIA NVVM Compiler
//
// Compiler Build ID: CL-36424714
// Cuda compilation tools, release 13.0, V13.0.88
// Based on NVVM 20.0.0
//

.version 9.0
.target sm_100
.address_size 64

	// .globl	_Z12matmul_naivePfS_S_iii

.visible .entry _Z12matmul_naivePfS_S_iii(
	.param .u64 .ptr .align 1 _Z12matmul_naivePfS_S_iii_param_0,
	.param .u64 .ptr .align 1 _Z12matmul_naivePfS_S_iii_param_1,
	.param .u64 .ptr .align 1 _Z12matmul_naivePfS_S_iii_param_2,
	.param .u32 _Z12matmul_naivePfS_S_iii_param_3,
	.param .u32 _Z12matmul_naivePfS_S_iii_param_4,
	.param .u32 _Z12matmul_naivePfS_S_iii_param_5
)
{


	ret;

}
	// .globl	_Z12matmul_tiledPfS_S_iii
.visible .entry _Z12matmul_tiledPfS_S_iii(
	.param .u64 .ptr .align 1 _Z12matmul_tiledPfS_S_iii_param_0,
	.param .u64 .ptr .align 1 _Z12matmul_tiledPfS_S_iii_param_1,
	.param .u64 .ptr .align 1 _Z12matmul_tiledPfS_S_iii_param_2,
	.param .u32 _Z12matmul_tiledPfS_S_iii_param_3,
	.param .u32 _Z12matmul_tiledPfS_S_iii_param_4,
	.param .u32 _Z12matmul_tiledPfS_S_iii_param_5
)
{


	ret;

}


// ===== COMPILED SASS (sm_100) =====

	.target	sm_100

	.elftype	@"ET_EXEC"


//--------------------- .note.nv.tkinfo           --------------------------
	.section	.note.nv.tkinfo,"",@"SHT_NOTE"
	.sectionflags	@"SHF_NOTE_NV_TKINFO"
	.tkinfo
        /*0018*/ 	.word	0x00000002
        /*0030*/ 	.string	""
        /*0030*/ 	.string	"ptxas"
        /*0030*/ 	.string	"Cuda compilation tools, release 13.0, V13.0.88"
        /*0030*/ 	.string	"Build cuda_13.0.r13.0/compiler.36424714_0"
        /*0030*/ 	.string	"-arch sm_100 -m 64 "



//--------------------- .note.nv.cuinfo           --------------------------
	.section	.note.nv.cuinfo,"",@"SHT_NOTE"
	.sectionflags	@"SHF_NOTE_NV_CUINFO"
        /*0018*/ 	.short	0x0002
        /*001a*/ 	.short	0x0064
        /*001c*/ 	.short	0x0082
	.zero		2


//--------------------- .nv.info                  --------------------------
	.section	.nv.info,"",@"SHT_CUDA_INFO"
	.align	4


	//----- nvinfo : EIATTR_REGCOUNT
	.align		4
        /*0000*/ 	.byte	0x04, 0x2f
        /*0002*/ 	.short	(.L_1 - .L_0)
	.align		4
.L_0:
        /*0004*/ 	.word	index@(_Z12matmul_naivePfS_S_iii)
        /*0008*/ 	.word	0x00000004


	//----- nvinfo : EIATTR_FRAME_SIZE
	.align		4
.L_1:
        /*000c*/ 	.byte	0x04, 0x11
        /*000e*/ 	.short	(.L_3 - .L_2)
	.align		4
.L_2:
        /*0010*/ 	.word	index@(_Z12matmul_naivePfS_S_iii)
        /*0014*/ 	.word	0x00000000


	//----- nvinfo : EIATTR_REGCOUNT
	.align		4
.L_3:
        /*0018*/ 	.byte	0x04, 0x2f
        /*001a*/ 	.short	(.L_5 - .L_4)
	.align		4
.L_4:
        /*001c*/ 	.word	index@(_Z12matmul_tiledPfS_S_iii)
        /*0020*/ 	.word	0x00000004


	//----- nvinfo : EIATTR_FRAME_SIZE
	.align		4
.L_5:
        /*0024*/ 	.byte	0x04, 0x11
        /*0026*/ 	.short	(.L_7 - .L_6)
	.align		4
.L_6:
        /*0028*/ 	.word	index@(_Z12matmul_tiledPfS_S_iii)
        /*002c*/ 	.word	0x00000000


	//----- nvinfo : EIATTR_MIN_STACK_SIZE
	.align		4
.L_7:
        /*0030*/ 	.byte	0x04, 0x12
        /*0032*/ 	.short	(.L_9 - .L_8)
	.align		4
.L_8:
        /*0034*/ 	.word	index@(_Z12matmul_tiledPfS_S_iii)
        /*0038*/ 	.word	0x00000000


	//----- nvinfo : EIATTR_MIN_STACK_SIZE
	.align		4
.L_9:
        /*003c*/ 	.byte	0x04, 0x12
        /*003e*/ 	.short	(.L_11 - .L_10)
	.align		4
.L_10:
        /*0040*/ 	.word	index@(_Z12matmul_naivePfS_S_iii)
        /*0044*/ 	.word	0x00000000
.L_11:


//--------------------- .nv.compat                --------------------------
	.section	.nv.compat,"",@"SHT_CUDA_COMPAT_INFO"
	.align	4
        /*0000*/ 	.byte	0x02, 0x09, 0x00, 0x00, 0x02, 0x02, 0x01, 0x00, 0x02, 0x05, 0x05, 0x00, 0x03, 0x07, 0x01, 0x01
        /*0010*/ 	.byte	0x02, 0x03, 0x00, 0x00, 0x02, 0x06, 0x01, 0x00, 0x04, 0x0b, 0x08, 0x00, 0x09, 0x00, 0x00, 0x00
        /*0020*/ 	.byte	0x00, 0x00, 0x00, 0x00


//--------------------- .nv.info._Z12matmul_tiledPfS_S_iii --------------------------
	.section	.nv.info._Z12matmul_tiledPfS_S_iii,"",@"SHT_CUDA_INFO"
	.sectionflags	@""
	.align	4


	//----- nvinfo : EIATTR_CUDA_API_VERSION
	.align		4
        /*0000*/ 	.byte	0x04, 0x37
        /*0002*/ 	.short	(.L_13 - .L_12)
.L_12:
        /*0004*/ 	.word	0x00000082


	//----- nvinfo : EIATTR_KPARAM_INFO
	.align		4
.L_13:
        /*0008*/ 	.byte	0x04, 0x17
        /*000a*/ 	.short	(.L_15 - .L_14)
.L_14:
        /*000c*/ 	.word	0x00000000
        /*0010*/ 	.short	0x0005
        /*0012*/ 	.short	0x0020
        /*0014*/ 	.byte	0x00, 0xf0, 0x11, 0x00


	//----- nvinfo : EIATTR_KPARAM_INFO
	.align		4
.L_15:
        /*0018*/ 	.byte	0x04, 0x17
        /*001a*/ 	.short	(.L_17 - .L_16)
.L_16:
        /*001c*/ 	.word	0x00000000
        /*0020*/ 	.short	0x0004
        /*0022*/ 	.short	0x001c
        /*0024*/ 	.byte	0x00, 0xf0, 0x11, 0x00


	//----- nvinfo : EIATTR_KPARAM_INFO
	.align		4
.L_17:
        /*0028*/ 	.byte	0x04, 0x17
        /*002a*/ 	.short	(.L_19 - .L_18)
.L_18:
        /*002c*/ 	.word	0x00000000
        /*0030*/ 	.short	0x0003
        /*0032*/ 	.short	0x0018
        /*0034*/ 	.byte	0x00, 0xf0, 0x11, 0x00


	//----- nvinfo : EIATTR_KPARAM_INFO
	.align		4
.L_19:
        /*0038*/ 	.byte	0x04, 0x17
        /*003a*/ 	.short	(.L_21 - .L_20)
.L_20:
        /*003c*/ 	.word	0x00000000
        /*0040*/ 	.short	0x0002
        /*0042*/ 	.short	0x0010
        /*0044*/ 	.byte	0x00, 0xf5, 0x21, 0x00


	//----- nvinfo : EIATTR_KPARAM_INFO
	.align		4
.L_21:
        /*0048*/ 	.byte	0x04, 0x17
        /*004a*/ 	.short	(.L_23 - .L_22)
.L_22:
        /*004c*/ 	.word	0x00000000
        /*0050*/ 	.short	0x0001
        /*0052*/ 	.short	0x0008
        /*0054*/ 	.byte	0x00, 0xf5, 0x21, 0x00


	//----- nvinfo : EIATTR_KPARAM_INFO
	.align		4
.L_23:
        /*0058*/ 	.byte	0x04, 0x17
        /*005a*/ 	.short	(.L_25 - .L_24)
.L_24:
        /*005c*/ 	.word	0x00000000
        /*0060*/ 	.short	0x0000
        /*0062*/ 	.short	0x0000
        /*0064*/ 	.byte	0x00, 0xf5, 0x21, 0x00


	//----- nvinfo : EIATTR_SPARSE_MMA_MASK
	.align		4
.L_25:
        /*0068*/ 	.byte	0x03, 0x50
        /*006a*/ 	.short	0x0000


	//----- nvinfo : EIATTR_MAXREG_COUNT
	.align		4
        /*006c*/ 	.byte	0x03, 0x1b
        /*006e*/ 	.short	0x00ff


	//----- nvinfo : EIATTR_MERCURY_ISA_VERSION
	.align		4
        /*0070*/ 	.byte	0x03, 0x5f
        /*0072*/ 	.short	0x0101


	//----- nvinfo : EIATTR_VRC_CTA_INIT_COUNT
	.align		4
        /*0074*/ 	.byte	0x02, 0x4a
	.zero		1
	.zero		1


	//----- nvinfo : EIATTR_EXIT_INSTR_OFFSETS
	.align		4
        /*0078*/ 	.byte	0x04, 0x1c
        /*007a*/ 	.short	(.L_27 - .L_26)


	//   ....[0]....
.L_26:
        /*007c*/ 	.word	0x00000010


	//----- nvinfo : EIATTR_CBANK_PARAM_SIZE
	.align		4
.L_27:
        /*0080*/ 	.byte	0x03, 0x19
        /*0082*/ 	.short	0x0024


	//----- nvinfo : EIATTR_PARAM_CBANK
	.align		4
        /*0084*/ 	.byte	0x04, 0x0a
        /*0086*/ 	.short	(.L_29 - .L_28)
	.align		4
.L_28:
        /*0088*/ 	.word	index@(.nv.constant0._Z12matmul_tiledPfS_S_iii)
        /*008c*/ 	.short	0x0380
        /*008e*/ 	.short	0x0024


	//----- nvinfo : EIATTR_SW_WAR
	.align		4
.L_29:
        /*0090*/ 	.byte	0x04, 0x36
        /*0092*/ 	.short	(.L_31 - .L_30)
.L_30:
        /*0094*/ 	.word	0x00000008
.L_31:


//--------------------- .nv.info._Z12matmul_naivePfS_S_iii --------------------------
	.section	.nv.info._Z12matmul_naivePfS_S_iii,"",@"SHT_CUDA_INFO"
	.sectionflags	@""
	.align	4


	//----- nvinfo : EIATTR_CUDA_API_VERSION
	.align		4
        /*0000*/ 	.byte	0x04, 0x37
        /*0002*/ 	.short	(.L_33 - .L_32)
.L_32:
        /*0004*/ 	.word	0x00000082


	//----- nvinfo : EIATTR_KPARAM_INFO
	.align		4
.L_33:
        /*0008*/ 	.byte	0x04, 0x17
        /*000a*/ 	.short	(.L_35 - .L_34)
.L_34:
        /*000c*/ 	.word	0x00000000
        /*0010*/ 	.short	0x0005
        /*0012*/ 	.short	0x0020
        /*0014*/ 	.byte	0x00, 0xf0, 0x11, 0x00


	//----- nvinfo : EIATTR_KPARAM_INFO
	.align		4
.L_35:
        /*0018*/ 	.byte	0x04, 0x17
        /*001a*/ 	.short	(.L_37 - .L_36)
.L_36:
        /*001c*/ 	.word	0x00000000
        /*0020*/ 	.short	0x0004
        /*0022*/ 	.short	0x001c
        /*0024*/ 	.byte	0x00, 0xf0, 0x11, 0x00


	//----- nvinfo : EIATTR_KPARAM_INFO
	.align		4
.L_37:
        /*0028*/ 	.byte	0x04, 0x17
        /*002a*/ 	.short	(.L_39 - .L_38)
.L_38:
        /*002c*/ 	.word	0x00000000
        /*0030*/ 	.short	0x0003
        /*0032*/ 	.short	0x0018
        /*0034*/ 	.byte	0x00, 0xf0, 0x11, 0x00


	//----- nvinfo : EIATTR_KPARAM_INFO
	.align		4
.L_39:
        /*0038*/ 	.byte	0x04, 0x17
        /*003a*/ 	.short	(.L_41 - .L_40)
.L_40:
        /*003c*/ 	.word	0x00000000
        /*0040*/ 	.short	0x0002
        /*0042*/ 	.short	0x0010
        /*0044*/ 	.byte	0x00, 0xf5, 0x21, 0x00


	//----- nvinfo : EIATTR_KPARAM_INFO
	.align		4
.L_41:
        /*0048*/ 	.byte	0x04, 0x17
        /*004a*/ 	.short	(.L_43 - .L_42)
.L_42:
        /*004c*/ 	.word	0x00000000
        /*0050*/ 	.short	0x0001
        /*0052*/ 	.short	0x0008
        /*0054*/ 	.byte	0x00, 0xf5, 0x21, 0x00


	//----- nvinfo : EIATTR_KPARAM_INFO
	.align		4
.L_43:
        /*0058*/ 	.byte	0x04, 0x17
        /*005a*/ 	.short	(.L_45 - .L_44)
.L_44:
        /*005c*/ 	.word	0x00000000
        /*0060*/ 	.short	0x0000
        /*0062*/ 	.short	0x0000
        /*0064*/ 	.byte	0x00, 0xf5, 0x21, 0x00


	//----- nvinfo : EIATTR_SPARSE_MMA_MASK
	.align		4
.L_45:
        /*0068*/ 	.byte	0x03, 0x50
        /*006a*/ 	.short	0x0000


	//----- nvinfo : EIATTR_MAXREG_COUNT
	.align		4
        /*006c*/ 	.byte	0x03, 0x1b
        /*006e*/ 	.short	0x00ff


	//----- nvinfo : EIATTR_MERCURY_ISA_VERSION
	.align		4
        /*0070*/ 	.byte	0x03, 0x5f
        /*0072*/ 	.short	0x0101


	//----- nvinfo : EIATTR_VRC_CTA_INIT_COUNT
	.align		4
        /*0074*/ 	.byte	0x02, 0x4a
	.zero		1
	.zero		1


	//----- nvinfo : EIATTR_EXIT_INSTR_OFFSETS
	.align		4
        /*0078*/ 	.byte	0x04, 0x1c
        /*007a*/ 	.short	(.L_47 - .L_46)


	//   ....[0]....
.L_46:
        /*007c*/ 	.word	0x00000010


	//----- nvinfo : EIATTR_CBANK_PARAM_SIZE
	.align		4
.L_47:
        /*0080*/ 	.byte	0x03, 0x19
        /*0082*/ 	.short	0x0024


	//----- nvinfo : EIATTR_PARAM_CBANK
	.align		4
        /*0084*/ 	.byte	0x04, 0x0a
        /*0086*/ 	.short	(.L_49 - .L_48)
	.align		4
.L_48:
        /*0088*/ 	.word	index@(.nv.constant0._Z12matmul_naivePfS_S_iii)
        /*008c*/ 	.short	0x0380
        /*008e*/ 	.short	0x0024


	//----- nvinfo : EIATTR_SW_WAR
	.align		4
.L_49:
        /*0090*/ 	.byte	0x04, 0x36
        /*0092*/ 	.short	(.L_51 - .L_50)
.L_50:
        /*0094*/ 	.word	0x00000008
.L_51:


//--------------------- .nv.callgraph             --------------------------
	.section	.nv.callgraph,"",@"SHT_CUDA_CALLGRAPH"
	.align	4
	.sectionentsize	8
	.align		4
        /*0000*/ 	.word	0x00000000
	.align		4
        /*0004*/ 	.word	0xffffffff
	.align		4
        /*0008*/ 	.word	0x00000000
	.align		4
        /*000c*/ 	.word	0xfffffffe
	.align		4
        /*0010*/ 	.word	0x00000000
	.align		4
        /*0014*/ 	.word	0xfffffffd
	.align		4
        /*0018*/ 	.word	0x00000000
	.align		4
        /*001c*/ 	.word	0xfffffffc


//--------------------- .text._Z12matmul_tiledPfS_S_iii --------------------------
	.section	.text._Z12matmul_tiledPfS_S_iii,"ax",@progbits
	.align	128
        .global         _Z12matmul_tiledPfS_S_iii
        .type           _Z12matmul_tiledPfS_S_iii,@function
        .size           _Z12matmul_tiledPfS_S_iii,(.L_x_2 - _Z12matmul_tiledPfS_S_iii)
        .other          _Z12matmul_tiledPfS_S_iii,@"STO_CUDA_ENTRY STV_DEFAULT"
_Z12matmul_tiledPfS_S_iii:
.text._Z12matmul_tiledPfS_S_iii:
[----:B------:R-:W-:Y:S01]  /*0000*/  LDC R1, c[0x0][0x37c] ;  /* 0x0000df00ff017b82 */ /* 0x000fe20000000800 */
[----:B------:R-:W-:Y:S05]  /*0010*/  EXIT ;  /* 0x000000000000794d */ /* 0x000fea0003800000 */
.L_x_0:
[----:B------:R-:W-:-:S00]  /*0020*/  BRA `(.L_x_0) ;  /* 0xfffffffc00fc7947 */ /* 0x000fc0000383ffff */
[----:B------:R-:W-:-:S00]  /*0030*/  NOP ;  /* 0x0000000000007918 */ /* 0x000fc00000000000 */
        /* <DEDUP_REMOVED lines=12> */
.L_x_2:


//--------------------- .text._Z12matmul_naivePfS_S_iii --------------------------
	.section	.text._Z12matmul_naivePfS_S_iii,"ax",@progbits
	.align	128
        .global         _Z12matmul_naivePfS_S_iii
        .type           _Z12matmul_naivePfS_S_iii,@function
        .size           _Z12matmul_naivePfS_S_iii,(.L_x_3 - _Z12matmul_naivePfS_S_iii)
        .other          _Z12matmul_naivePfS_S_iii,@"STO_CUDA_ENTRY STV_DEFAULT"
_Z12matmul_naivePfS_S_iii:
.text._Z12matmul_naivePfS_S_iii:
[----:B------:R-:W-:Y:S01]  /*0000*/  LDC R1, c[0x0][0x37c] ;  /* 0x0000df00ff017b82 */ /* 0x000fe20000000800 */
[----:B------:R-:W-:Y:S05]  /*0010*/  EXIT ;  /* 0x000000000000794d */ /* 0x000fea0003800000 */
.L_x_1:
        /* <DEDUP_REMOVED lines=14> */
.L_x_3:


//--------------------- .nv.shared.reserved.0     --------------------------
	.section	.nv.shared.reserved.0,"aw",@nobits
	.weak		__nv_reservedSMEM_offset_0_alias
	.size		__nv_reservedSMEM_offset_0_alias, 0, 64
	.other		__nv_reservedSMEM_offset_0_alias,@"STO_CUDA_RESERVED_SHARED STV_DEFAULT"
__nv_reservedSMEM_offset_0_alias:
	.zero		0
	.zero		64


//--------------------- .nv.constant0._Z12matmul_tiledPfS_S_iii --------------------------
	.section	.nv.constant0._Z12matmul_tiledPfS_S_iii,"a",@progbits
	.sectionflags	@""
	.align	4
.nv.constant0._Z12matmul_tiledPfS_S_iii:
	.zero		932


//--------------------- .nv.constant0._Z12matmul_naivePfS_S_iii --------------------------
	.section	.nv.constant0._Z12matmul_naivePfS_S_iii,"a",@progbits
	.sectionflags	@""
	.align	4
.nv.constant0._Z12matmul_naivePfS_S_iii:
	.zero		932


//--------------------- SYMBOLS --------------------------

	.type		.nv.reservedSmem.offset0,@object
	.size		.nv.reservedSmem.offset0,0x4
